//
// Generated by NVIDIA NVVM Compiler
//
// Compiler Build ID: CL-36424714
// Cuda compilation tools, release 13.0, V13.0.88
// Based on NVVM 20.0.0
//

.version 9.0
.target sm_100
.address_size 64

	// .globl	_Z18write_latency_testPViPKiPy

.visible .entry _Z18write_latency_testPViPKiPy(
	.param .u64 .ptr .align 1 _Z18write_latency_testPViPKiPy_param_0,
	.param .u64 .ptr .align 1 _Z18write_latency_testPViPKiPy_param_1,
	.param .u64 .ptr .align 1 _Z18write_latency_testPViPKiPy_param_2
)
{
	.reg .pred 	%p<2>;
	.reg .b32 	%r<13>;
	.reg .b64 	%rd<43>;

	ld.param.u64 	%rd10, [_Z18write_latency_testPViPKiPy_param_0];
	ld.param.u64 	%rd11, [_Z18write_latency_testPViPKiPy_param_1];
	ld.param.u64 	%rd12, [_Z18write_latency_testPViPKiPy_param_2];
	cvta.to.global.u64 	%rd13, %rd12;
	cvta.to.global.u64 	%rd14, %rd10;
	cvta.to.global.u64 	%rd15, %rd11;
	add.s64 	%rd42, %rd15, 16;
	add.s64 	%rd41, %rd14, 16;
	add.s64 	%rd40, %rd13, 32;
	mov.b32 	%r12, 0;
$L__BB0_1:
	// begin inline asm
	mov.u64 	%rd16, %clock64;
	// end inline asm
	ld.global.u32 	%r4, [%rd42+-16];
	st.volatile.global.u32 	[%rd41+-16], %r4;
	// begin inline asm
	mov.u64 	%rd17, %clock64;
	// end inline asm
	sub.s64 	%rd32, %rd17, %rd16;
	st.global.u64 	[%rd40+-32], %rd32;
	// begin inline asm
	mov.u64 	%rd18, %clock64;
	// end inline asm
	ld.global.u32 	%r5, [%rd42+-12];
	st.volatile.global.u32 	[%rd41+-12], %r5;
	// begin inline asm
	mov.u64 	%rd19, %clock64;
	// end inline asm
	sub.s64 	%rd33, %rd19, %rd18;
	st.global.u64 	[%rd40+-24], %rd33;
	// begin inline asm
	mov.u64 	%rd20, %clock64;
	// end inline asm
	ld.global.u32 	%r6, [%rd42+-8];
	st.volatile.global.u32 	[%rd41+-8], %r6;
	// begin inline asm
	mov.u64 	%rd21, %clock64;
	// end inline asm
	sub.s64 	%rd34, %rd21, %rd20;
	st.global.u64 	[%rd40+-16], %rd34;
	// begin inline asm
	mov.u64 	%rd22, %clock64;
	// end inline asm
	ld.global.u32 	%r7, [%rd42+-4];
	st.volatile.global.u32 	[%rd41+-4], %r7;
	// begin inline asm
	mov.u64 	%rd23, %clock64;
	// end inline asm
	sub.s64 	%rd35, %rd23, %rd22;
	st.global.u64 	[%rd40+-8], %rd35;
	// begin inline asm
	mov.u64 	%rd24, %clock64;
	// end inline asm
	ld.global.u32 	%r8, [%rd42];
	st.volatile.global.u32 	[%rd41], %r8;
	// begin inline asm
	mov.u64 	%rd25, %clock64;
	// end inline asm
	sub.s64 	%rd36, %rd25, %rd24;
	st.global.u64 	[%rd40], %rd36;
	// begin inline asm
	mov.u64 	%rd26, %clock64;
	// end inline asm
	ld.global.u32 	%r9, [%rd42+4];
	st.volatile.global.u32 	[%rd41+4], %r9;
	// begin inline asm
	mov.u64 	%rd27, %clock64;
	// end inline asm
	sub.s64 	%rd37, %rd27, %rd26;
	st.global.u64 	[%rd40+8], %rd37;
	// begin inline asm
	mov.u64 	%rd28, %clock64;
	// end inline asm
	ld.global.u32 	%r10, [%rd42+8];
	st.volatile.global.u32 	[%rd41+8], %r10;
	// begin inline asm
	mov.u64 	%rd29, %clock64;
	// end inline asm
	sub.s64 	%rd38, %rd29, %rd28;
	st.global.u64 	[%rd40+16], %rd38;
	// begin inline asm
	mov.u64 	%rd30, %clock64;
	// end inline asm
	ld.global.u32 	%r11, [%rd42+12];
	st.volatile.global.u32 	[%rd41+12], %r11;
	// begin inline asm
	mov.u64 	%rd31, %clock64;
	// end inline asm
	sub.s64 	%rd39, %rd31, %rd30;
	st.global.u64 	[%rd40+24], %rd39;
	add.s32 	%r12, %r12, 8;
	add.s64 	%rd42, %rd42, 32;
	add.s64 	%rd41, %rd41, 32;
	add.s64 	%rd40, %rd40, 64;
	setp.ne.s32 	%p1, %r12, 5000;
	@%p1 bra 	$L__BB0_1;
	ret;

}


// ===== COMPILED SASS (sm_100) =====

	.target	sm_100

	.elftype	@"ET_EXEC"


//--------------------- .note.nv.tkinfo           --------------------------
	.section	.note.nv.tkinfo,"",@"SHT_NOTE"
	.sectionflags	@"SHF_NOTE_NV_TKINFO"
	.tkinfo
        /*0018*/ 	.word	0x00000002
        /*0030*/ 	.string	""
        /*0030*/ 	.string	"ptxas"
        /*0030*/ 	.string	"Cuda compilation tools, release 13.0, V13.0.88"
        /*0030*/ 	.string	"Build cuda_13.0.r13.0/compiler.36424714_0"
        /*0030*/ 	.string	"-arch sm_100 -m 64 "



//--------------------- .note.nv.cuinfo           --------------------------
	.section	.note.nv.cuinfo,"",@"SHT_NOTE"
	.sectionflags	@"SHF_NOTE_NV_CUINFO"
        /*0018*/ 	.short	0x0002
        /*001a*/ 	.short	0x0064
        /*001c*/ 	.short	0x0082
	.zero		2


//--------------------- .nv.info                  --------------------------
	.section	.nv.info,"",@"SHT_CUDA_INFO"
	.align	4


	//----- nvinfo : EIATTR_REGCOUNT
	.align		4
        /*0000*/ 	.byte	0x04, 0x2f
        /*0002*/ 	.short	(.L_1 - .L_0)
	.align		4
.L_0:
        /*0004*/ 	.word	index@(_Z18write_latency_testPViPKiPy)
        /*0008*/ 	.word	0x0000000e


	//----- nvinfo : EIATTR_FRAME_SIZE
	.align		4
.L_1:
        /*000c*/ 	.byte	0x04, 0x11
        /*000e*/ 	.short	(.L_3 - .L_2)
	.align		4
.L_2:
        /*0010*/ 	.word	index@(_Z18write_latency_testPViPKiPy)
        /*0014*/ 	.word	0x00000000


	//----- nvinfo : EIATTR_MIN_STACK_SIZE
	.align		4
.L_3:
        /*0018*/ 	.byte	0x04, 0x12
        /*001a*/ 	.short	(.L_5 - .L_4)
	.align		4
.L_4:
        /*001c*/ 	.word	index@(_Z18write_latency_testPViPKiPy)
        /*0020*/ 	.word	0x00000000
.L_5:


//--------------------- .nv.compat                --------------------------
	.section	.nv.compat,"",@"SHT_CUDA_COMPAT_INFO"
	.align	4
        /*0000*/ 	.byte	0x02, 0x09, 0x00, 0x00, 0x02, 0x02, 0x01, 0x00, 0x02, 0x05, 0x05, 0x00, 0x03, 0x07, 0x01, 0x01
        /*0010*/ 	.byte	0x02, 0x03, 0x00, 0x00, 0x02, 0x06, 0x01, 0x00, 0x04, 0x0b, 0x08, 0x00, 0x09, 0x00, 0x00, 0x00
        /*0020*/ 	.byte	0x00, 0x00, 0x00, 0x00


//--------------------- .nv.info._Z18write_latency_testPViPKiPy --------------------------
	.section	.nv.info._Z18write_latency_testPViPKiPy,"",@"SHT_CUDA_INFO"
	.sectionflags	@""
	.align	4


	//----- nvinfo : EIATTR_CUDA_API_VERSION
	.align		4
        /*0000*/ 	.byte	0x04, 0x37
        /*0002*/ 	.short	(.L_7 - .L_6)
.L_6:
        /*0004*/ 	.word	0x00000082


	//----- nvinfo : EIATTR_KPARAM_INFO
	.align		4
.L_7:
        /*0008*/ 	.byte	0x04, 0x17
        /*000a*/ 	.short	(.L_9 - .L_8)
.L_8:
        /*000c*/ 	.word	0x00000000
        /*0010*/ 	.short	0x0002
        /*0012*/ 	.short	0x0010
        /*0014*/ 	.byte	0x00, 0xf5, 0x21, 0x00


	//----- nvinfo : EIATTR_KPARAM_INFO
	.align		4
.L_9:
        /*0018*/ 	.byte	0x04, 0x17
        /*001a*/ 	.short	(.L_11 - .L_10)
.L_10:
        /*001c*/ 	.word	0x00000000
        /*0020*/ 	.short	0x0001
        /*0022*/ 	.short	0x0008
        /*0024*/ 	.byte	0x00, 0xf5, 0x21, 0x00


	//----- nvinfo : EIATTR_KPARAM_INFO
	.align		4
.L_11:
        /*0028*/ 	.byte	0x04, 0x17
        /*002a*/ 	.short	(.L_13 - .L_12)
.L_12:
        /*002c*/ 	.word	0x00000000
        /*0030*/ 	.short	0x0000
        /*0032*/ 	.short	0x0000
        /*0034*/ 	.byte	0x00, 0xf5, 0x21, 0x00


	//----- nvinfo : EIATTR_SPARSE_MMA_MASK
	.align		4
.L_13:
        /*0038*/ 	.byte	0x03, 0x50
        /*003a*/ 	.short	0x0000


	//----- nvinfo : EIATTR_MAXREG_COUNT
	.align		4
        /*003c*/ 	.byte	0x03, 0x1b
        /*003e*/ 	.short	0x00ff


	//----- nvinfo : EIATTR_MERCURY_ISA_VERSION
	.align		4
        /*0040*/ 	.byte	0x03, 0x5f
        /*0042*/ 	.short	0x0101


	//----- nvinfo : EIATTR_VRC_CTA_INIT_COUNT
	.align		4
        /*0044*/ 	.byte	0x02, 0x4a
	.zero		1
	.zero		1


	//----- nvinfo : EIATTR_EXIT_INSTR_OFFSETS
	.align		4
        /*0048*/ 	.byte	0x04, 0x1c
        /*004a*/ 	.short	(.L_15 - .L_14)


	//   ....[0]....
.L_14:
        /*004c*/ 	.word	0x00001030


	//----- nvinfo : EIATTR_CBANK_PARAM_SIZE
	.align		4
.L_15:
        /*0050*/ 	.byte	0x03, 0x19
        /*0052*/ 	.short	0x0018


	//----- nvinfo : EIATTR_PARAM_CBANK
	.align		4
        /*0054*/ 	.byte	0x04, 0x0a
        /*0056*/ 	.short	(.L_17 - .L_16)
	.align		4
.L_16:
        /*0058*/ 	.word	index@(.nv.constant0._Z18write_latency_testPViPKiPy)
        /*005c*/ 	.short	0x0380
        /*005e*/ 	.short	0x0018


	//----- nvinfo : EIATTR_SW_WAR
	.align		4
.L_17:
        /*0060*/ 	.byte	0x04, 0x36
        /*0062*/ 	.short	(.L_19 - .L_18)
.L_18:
        /*0064*/ 	.word	0x00000008
.L_19:


//--------------------- .nv.callgraph             --------------------------
	.section	.nv.callgraph,"",@"SHT_CUDA_CALLGRAPH"
	.align	4
	.sectionentsize	8
	.align		4
        /*0000*/ 	.word	0x00000000
	.align		4
        /*0004*/ 	.word	0xffffffff
	.align		4
        /*0008*/ 	.word	0x00000000
	.align		4
        /*000c*/ 	.word	0xfffffffe
	.align		4
        /*0010*/ 	.word	0x00000000
	.align		4
        /*0014*/ 	.word	0xfffffffd
	.align		4
        /*0018*/ 	.word	0x00000000
	.align		4
        /*001c*/ 	.word	0xfffffffc


//--------------------- .text._Z18write_latency_testPViPKiPy --------------------------
	.section	.text._Z18write_latency_testPViPKiPy,"ax",@progbits
	.align	128
        .global         _Z18write_latency_testPViPKiPy
        .type           _Z18write_latency_testPViPKiPy,@function
        .size           _Z18write_latency_testPViPKiPy,(.L_x_2 - _Z18write_latency_testPViPKiPy)
        .other          _Z18write_latency_testPViPKiPy,@"STO_CUDA_ENTRY STV_DEFAULT"
_Z18write_latency_testPViPKiPy:
.text._Z18write_latency_testPViPKiPy:
[----:B------:R-:W-:Y:S01]  /*0000*/  LDC R1, c[0x0][0x37c] ;  /* 0x0000df00ff017b82 */ /* 0x000fe20000000800 */
[----:B------:R-:W0:Y:S01]  /*0010*/  LDCU.128 UR4, c[0x0][0x380] ;  /* 0x00007000ff0477ac */ /* 0x000e220008000c00 */
[----:B------:R-:W1:Y:S01]  /*0020*/  LDCU.64 UR10, c[0x0][0x390] ;  /* 0x00007200ff0a77ac */ /* 0x000e620008000a00 */
[----:B------:R-:W2:Y:S01]  /*0030*/  LDCU.64 UR12, c[0x0][0x358] ;  /* 0x00006b00ff0c77ac */ /* 0x000ea20008000a00 */
[----:B0-----:R-:W-:Y:S02]  /*0040*/  UIADD3 UR8, UP0, UPT, UR6, 0x10, URZ ;  /* 0x0000001006087890 */ /* 0x001fe4000ff1e0ff */
[----:B------:R-:W-:Y:S02]  /*0050*/  UIADD3 UR6, UP1, UPT, UR4, 0x10, URZ ;  /* 0x0000001004067890 */ /* 0x000fe4000ff3e0ff */
[----:B-1----:R-:W-:Y:S01]  /*0060*/  UIADD3 UR4, UP2, UPT, UR10, 0x20, URZ ;  /* 0x000000200a047890 */ /* 0x002fe2000ff5e0ff */
[----:B------:R-:W-:Y:S01]  /*0070*/  CS2R R8, SR_CLOCKLO ;  /* 0x0000000000087805 */ /* 0x000fe20000015000 */
[----:B------:R-:W2:Y:S02]  /*0080*/  LDC.64 R6, c[0x0][0x388] ;  /* 0x0000e200ff067b82 */ /* 0x000ea40000000a00 */
[----:B--2---:R-:W2:Y:S06]  /*0090*/  LDG.E R3, desc[UR12][R6.64] ;  /* 0x0000000c06037981 */ /* 0x004eac000c1e1900 */
[----:B------:R-:W2:Y:S02]  /*00a0*/  LDC.64 R4, c[0x0][0x380] ;  /* 0x0000e000ff047b82 */ /* 0x000ea40000000a00 */
[----:B--2---:R0:W-:Y:S01]  /*00b0*/  STG.E.STRONG.SYS desc[UR12][R4.64], R3 ;  /* 0x0000000304007986 */ /* 0x0041e2000c11590c */
[----:B------:R-:W-:-:S05]  /*00c0*/  CS2R R10, SR_CLOCKLO ;  /* 0x00000000000a7805 */ /* 0x000fca0000015000 */
[----:B0-----:R-:W0:Y:S01]  /*00d0*/  LDC.64 R2, c[0x0][0x390] ;  /* 0x0000e400ff027b82 */ /* 0x001e220000000a00 */
[----:B------:R-:W-:-:S05]  /*00e0*/  IADD3 R8, P0, PT, -R8, R10, RZ ;  /* 0x0000000a08087210 */ /* 0x000fca0007f1e1ff */
[----:B------:R-:W-:-:S05]  /*00f0*/  IMAD.X R9, R11, 0x1, ~R9, P0 ;  /* 0x000000010b097824 */ /* 0x000fca00000e0e09 */
[----:B0-----:R0:W-:Y:S02]  /*0100*/  STG.E.64 desc[UR12][R2.64], R8 ;  /* 0x0000000802007986 */ /* 0x0011e4000c101b0c */
[----:B0-----:R-:W-:Y:S02]  /*0110*/  CS2R R8, SR_CLOCKLO ;  /* 0x0000000000087805 */ /* 0x001fe40000015000 */
[----:B------:R-:W2:Y:S04]  /*0120*/  LDG.E R11, desc[UR12][R6.64+0x4] ;  /* 0x0000040c060b7981 */ /* 0x000ea8000c1e1900 */
[----:B--2---:R0:W-:Y:S02]  /*0130*/  STG.E.STRONG.SYS desc[UR12][R4.64+0x4], R11 ;  /* 0x0000040b04007986 */ /* 0x0041e4000c11590c */
[----:B0-----:R-:W-:-:S06]  /*0140*/  CS2R R10, SR_CLOCKLO ;  /* 0x00000000000a7805 */ /* 0x001fcc0000015000 */
[----:B------:R-:W-:-:S05]  /*0150*/  IADD3 R8, P0, PT, -R8, R10, RZ ;  /* 0x0000000a08087210 */ /* 0x000fca0007f1e1ff */
[----:B------:R-:W-:-:S05]  /*0160*/  IMAD.X R9, R11, 0x1, ~R9, P0 ;  /* 0x000000010b097824 */ /* 0x000fca00000e0e09 */
[----:B------:R0:W-:Y:S02]  /*0170*/  STG.E.64 desc[UR12][R2.64+0x8], R8 ;  /* 0x0000080802007986 */ /* 0x0001e4000c101b0c */
        /* <DEDUP_REMOVED lines=38> */
[----:B0-----:R-:W-:Y:S01]  /*03e0*/  CS2R R4, SR_CLOCKLO ;  /* 0x0000000000047805 */ /* 0x001fe20000015000 */
[----:B------:R-:W-:-:S05]  /*03f0*/  UIADD3 UR8, UP3, UPT, UR8, 0x20, URZ ;  /* 0x0000002008087890 */ /* 0x000fca000ff7e0ff */
[----:B------:R-:W-:Y:S01]  /*0400*/  IADD3 R4, P0, PT, -R8, R4, RZ ;  /* 0x0000000408047210 */ /* 0x000fe20007f1e1ff */
[----:B------:R-:W-:Y:S02]  /*0410*/  UIADD3 UR6, UP4, UPT, UR6, 0x20, URZ ;  /* 0x0000002006067890 */ /* 0x000fe4000ff9e0ff */
[----:B------:R-:W-:Y:S02]  /*0420*/  UIADD3 UR4, UP5, UPT, UR4, 0x40, URZ ;  /* 0x0000004004047890 */ /* 0x000fe4000ffbe0ff */
[----:B------:R-:W-:Y:S01]  /*0430*/  UIADD3.X UR9, UPT, UPT, URZ, URZ, UR7, UP3, UP0 ;  /* 0x000000ffff097290 */ /* 0x000fe20009fe0407 */
[----:B------:R-:W-:Y:S01]  /*0440*/  IMAD.X R5, R5, 0x1, ~R9, P0 ;  /* 0x0000000105057824 */ /* 0x000fe200000e0e09 */
[----:B------:R-:W-:Y:S01]  /*0450*/  UIADD3.X UR7, UPT, UPT, URZ, URZ, UR5, UP4, UP1 ;  /* 0x000000ffff077290 */ /* 0x000fe2000a7e2405 */
[----:B------:R-:W-:Y:S01]  /*0460*/  IMAD.U32 R6, RZ, RZ, UR8 ;  /* 0x00000008ff067e24 */ /* 0x000fe2000f8e00ff */
[----:B------:R-:W-:Y:S01]  /*0470*/  UIADD3.X UR5, UPT, UPT, URZ, URZ, UR11, UP5, UP2 ;  /* 0x000000ffff057290 */ /* 0x000fe2000afe440b */
[----:B------:R-:W-:Y:S01]  /*0480*/  IMAD.U32 R10, RZ, RZ, UR6 ;  /* 0x00000006ff0a7e24 */ /* 0x000fe2000f8e00ff */
[----:B------:R0:W-:Y:S01]  /*0490*/  STG.E.64 desc[UR12][R2.64+0x38], R4 ;  /* 0x0000380402007986 */ /* 0x0001e2000c101b0c */
[----:B------:R-:W-:-:S02]  /*04a0*/  IMAD.U32 R7, RZ, RZ, UR9 ;  /* 0x00000009ff077e24 */ /* 0x000fc4000f8e00ff */
[----:B------:R-:W-:Y:S01]  /*04b0*/  IMAD.U32 R0, RZ, RZ, UR4 ;  /* 0x00000004ff007e24 */ /* 0x000fe2000f8e00ff */
[----:B------:R-:W-:Y:S01]  /*04c0*/  UMOV UR4, 0x8 ;  /* 0x0000000800047882 */ /* 0x000fe20000000000 */
[----:B------:R-:W-:Y:S02]  /*04d0*/  IMAD.U32 R11, RZ, RZ, UR5 ;  /* 0x00000005ff0b7e24 */ /* 0x000fe4000f8e00ff */
[----:B0-----:R-:W-:-:S07]  /*04e0*/  IMAD.U32 R5, RZ, RZ, UR7 ;  /* 0x00000007ff057e24 */ /* 0x001fce000f8e00ff */
.L_x_0:
[----:B------:R-:W-:Y:S02]  /*04f0*/  IMAD.MOV.U32 R4, RZ, RZ, R10 ;  /* 0x000000ffff047224 */ /* 0x000fe400078e000a */
[----:B0-----:R-:W-:Y:S02]  /*0500*/  IMAD.MOV.U32 R2, RZ, RZ, R0 ;  /* 0x000000ffff027224 */ /* 0x001fe400078e0000 */
[----:B------:R-:W-:Y:S01]  /*0510*/  IMAD.MOV.U32 R3, RZ, RZ, R11 ;  /* 0x000000ffff037224 */ /* 0x000fe200078e000b */
[----:B------:R-:W-:Y:S01]  /*0520*/  CS2R R8, SR_CLOCKLO ;  /* 0x0000000000087805 */ /* 0x000fe20000015000 */
        /* <DEDUP_REMOVED lines=164> */
[----:B------:R-:W-:Y:S01]  /*0f70*/  IADD3 R8, P0, PT, -R8, R10, RZ ;  /* 0x0000000a08087210 */ /* 0x000fe20007f1e1ff */
[----:B------:R-:W-:Y:S01]  /*0f80*/  UIADD3 UR4, UPT, UPT, UR4, 0x18, URZ ;  /* 0x0000001804047890 */ /* 0x000fe2000fffe0ff */
[----:B------:R-:W-:Y:S02]  /*0f90*/  IADD3 R10, P1, PT, R4, 0x60, RZ ;  /* 0x00000060040a7810 */ /* 0x000fe40007f3e0ff */
[----:B------:R-:W-:Y:S01]  /*0fa0*/  IADD3 R0, P2, PT, R2, 0xc0, RZ ;  /* 0x000000c002007810 */ /* 0x000fe20007f5e0ff */
[----:B------:R-:W-:Y:S01]  /*0fb0*/  IMAD.X R9, R11, 0x1, ~R9, P0 ;  /* 0x000000010b097824 */ /* 0x000fe200000e0e09 */
[----:B------:R-:W-:Y:S01]  /*0fc0*/  UISETP.NE.AND UP0, UPT, UR4, 0x1388, UPT ;  /* 0x000013880400788c */ /* 0x000fe2000bf05270 */
[----:B------:R-:W-:Y:S01]  /*0fd0*/  IADD3 R6, P0, PT, R6, 0x60, RZ ;  /* 0x0000006006067810 */ /* 0x000fe20007f1e0ff */
[----:B------:R-:W-:Y:S02]  /*0fe0*/  IMAD.X R5, RZ, RZ, R5, P1 ;  /* 0x000000ffff057224 */ /* 0x000fe400008e0605 */
[----:B------:R0:W-:Y:S01]  /*0ff0*/  STG.E.64 desc[UR12][R2.64+0x98], R8 ;  /* 0x0000980802007986 */ /* 0x0001e2000c101b0c */
[----:B------:R-:W-:-:S02]  /*1000*/  IMAD.X R11, RZ, RZ, R3, P2 ;  /* 0x000000ffff0b7224 */ /* 0x000fc400010e0603 */
[----:B------:R-:W-:Y:S02]  /*1010*/  IMAD.X R7, RZ, RZ, R7, P0 ;  /* 0x000000ffff077224 */ /* 0x000fe400000e0607 */
[----:B------:R-:W-:Y:S05]  /*1020*/  BRA.U UP0, `(.L_x_0) ;  /* 0xfffffff500307547 */ /* 0x000fea000b83ffff */
[----:B------:R-:W-:Y:S05]  /*1030*/  EXIT ;  /* 0x000000000000794d */ /* 0x000fea0003800000 */
.L_x_1:
[----:B------:R-:W-:-:S00]  /*1040*/  BRA `(.L_x_1) ;  /* 0xfffffffc00fc7947 */ /* 0x000fc0000383ffff */
[----:B------:R-:W-:-:S00]  /*1050*/  NOP ;  /* 0x0000000000007918 */ /* 0x000fc00000000000 */
        /* <DEDUP_REMOVED lines=10> */
.L_x_2:


//--------------------- .nv.shared.reserved.0     --------------------------
	.section	.nv.shared.reserved.0,"aw",@nobits
	.weak		__nv_reservedSMEM_offset_0_alias
	.size		__nv_reservedSMEM_offset_0_alias, 0, 64
	.other		__nv_reservedSMEM_offset_0_alias,@"STO_CUDA_RESERVED_SHARED STV_DEFAULT"
__nv_reservedSMEM_offset_0_alias:
	.zero		0
	.zero		64


//--------------------- .nv.constant0._Z18write_latency_testPViPKiPy --------------------------
	.section	.nv.constant0._Z18write_latency_testPViPKiPy,"a",@progbits
	.sectionflags	@""
	.align	4
.nv.constant0._Z18write_latency_testPViPKiPy:
	.zero		920


//--------------------- SYMBOLS --------------------------

	.type		.nv.reservedSmem.offset0,@object
	.size		.nv.reservedSmem.offset0,0x4
